//
// Generated by NVIDIA NVVM Compiler
//
// Compiler Build ID: CL-36424714
// Cuda compilation tools, release 13.0, V13.0.88
// Based on NVVM 20.0.0
//

.version 9.0
.target sm_100
.address_size 64

	// .globl	_Z11add_vectorsPiS_S_i

.visible .entry _Z11add_vectorsPiS_S_i(
	.param .u64 .ptr .align 1 _Z11add_vectorsPiS_S_i_param_0,
	.param .u64 .ptr .align 1 _Z11add_vectorsPiS_S_i_param_1,
	.param .u64 .ptr .align 1 _Z11add_vectorsPiS_S_i_param_2,
	.param .u32 _Z11add_vectorsPiS_S_i_param_3
)
{
	.reg .pred 	%p<7>;
	.reg .b32 	%r<46>;
	.reg .b64 	%rd<25>;

	ld.param.u64 	%rd4, [_Z11add_vectorsPiS_S_i_param_0];
	ld.param.u64 	%rd5, [_Z11add_vectorsPiS_S_i_param_1];
	ld.param.u64 	%rd6, [_Z11add_vectorsPiS_S_i_param_2];
	ld.param.u32 	%r12, [_Z11add_vectorsPiS_S_i_param_3];
	cvta.to.global.u64 	%rd1, %rd6;
	cvta.to.global.u64 	%rd2, %rd5;
	cvta.to.global.u64 	%rd3, %rd4;
	mov.u32 	%r13, %ctaid.x;
	mov.u32 	%r14, %ntid.x;
	mov.u32 	%r15, %tid.x;
	mad.lo.s32 	%r44, %r13, %r14, %r15;
	mov.u32 	%r16, %nctaid.x;
	mul.lo.s32 	%r2, %r16, %r14;
	setp.ge.s32 	%p1, %r44, %r12;
	@%p1 bra 	$L__BB0_7;
	add.s32 	%r17, %r44, %r2;
	max.s32 	%r18, %r12, %r17;
	setp.lt.s32 	%p2, %r17, %r12;
	selp.u32 	%r19, 1, 0, %p2;
	add.s32 	%r20, %r17, %r19;
	sub.s32 	%r21, %r18, %r20;
	div.u32 	%r22, %r21, %r2;
	add.s32 	%r3, %r22, %r19;
	and.b32  	%r23, %r3, 3;
	setp.eq.s32 	%p3, %r23, 3;
	@%p3 bra 	$L__BB0_4;
	add.s32 	%r24, %r3, 1;
	and.b32  	%r25, %r24, 3;
	neg.s32 	%r42, %r25;
$L__BB0_3:
	.pragma "nounroll";
	mul.wide.s32 	%rd7, %r44, 4;
	add.s64 	%rd8, %rd1, %rd7;
	add.s64 	%rd9, %rd2, %rd7;
	add.s64 	%rd10, %rd3, %rd7;
	ld.global.u32 	%r26, [%rd10];
	ld.global.u32 	%r27, [%rd9];
	add.s32 	%r28, %r27, %r26;
	st.global.u32 	[%rd8], %r28;
	add.s32 	%r44, %r44, %r2;
	add.s32 	%r42, %r42, 1;
	setp.ne.s32 	%p4, %r42, 0;
	@%p4 bra 	$L__BB0_3;
$L__BB0_4:
	setp.lt.u32 	%p5, %r3, 3;
	@%p5 bra 	$L__BB0_7;
	mul.wide.s32 	%rd15, %r2, 4;
	shl.b32 	%r41, %r2, 2;
$L__BB0_6:
	mul.wide.s32 	%rd11, %r44, 4;
	add.s64 	%rd12, %rd3, %rd11;
	ld.global.u32 	%r29, [%rd12];
	add.s64 	%rd13, %rd2, %rd11;
	ld.global.u32 	%r30, [%rd13];
	add.s32 	%r31, %r30, %r29;
	add.s64 	%rd14, %rd1, %rd11;
	st.global.u32 	[%rd14], %r31;
	add.s64 	%rd16, %rd12, %rd15;
	ld.global.u32 	%r32, [%rd16];
	add.s64 	%rd17, %rd13, %rd15;
	ld.global.u32 	%r33, [%rd17];
	add.s32 	%r34, %r33, %r32;
	add.s64 	%rd18, %rd14, %rd15;
	st.global.u32 	[%rd18], %r34;
	add.s64 	%rd19, %rd16, %rd15;
	ld.global.u32 	%r35, [%rd19];
	add.s64 	%rd20, %rd17, %rd15;
	ld.global.u32 	%r36, [%rd20];
	add.s32 	%r37, %r36, %r35;
	add.s64 	%rd21, %rd18, %rd15;
	st.global.u32 	[%rd21], %r37;
	add.s64 	%rd22, %rd19, %rd15;
	ld.global.u32 	%r38, [%rd22];
	add.s64 	%rd23, %rd20, %rd15;
	ld.global.u32 	%r39, [%rd23];
	add.s32 	%r40, %r39, %r38;
	add.s64 	%rd24, %rd21, %rd15;
	st.global.u32 	[%rd24], %r40;
	add.s32 	%r44, %r41, %r44;
	setp.lt.s32 	%p6, %r44, %r12;
	@%p6 bra 	$L__BB0_6;
$L__BB0_7:
	ret;

}


// ===== COMPILED SASS (sm_100) =====

	.target	sm_100

	.elftype	@"ET_EXEC"


//--------------------- .note.nv.tkinfo           --------------------------
	.section	.note.nv.tkinfo,"",@"SHT_NOTE"
	.sectionflags	@"SHF_NOTE_NV_TKINFO"
	.tkinfo
        /*0018*/ 	.word	0x00000002
        /*0030*/ 	.string	""
        /*0030*/ 	.string	"ptxas"
        /*0030*/ 	.string	"Cuda compilation tools, release 13.0, V13.0.88"
        /*0030*/ 	.string	"Build cuda_13.0.r13.0/compiler.36424714_0"
        /*0030*/ 	.string	"-arch sm_100 -m 64 "



//--------------------- .note.nv.cuinfo           --------------------------
	.section	.note.nv.cuinfo,"",@"SHT_NOTE"
	.sectionflags	@"SHF_NOTE_NV_CUINFO"
        /*0018*/ 	.short	0x0002
        /*001a*/ 	.short	0x0064
        /*001c*/ 	.short	0x0082
	.zero		2


//--------------------- .nv.info                  --------------------------
	.section	.nv.info,"",@"SHT_CUDA_INFO"
	.align	4


	//----- nvinfo : EIATTR_REGCOUNT
	.align		4
        /*0000*/ 	.byte	0x04, 0x2f
        /*0002*/ 	.short	(.L_1 - .L_0)
	.align		4
.L_0:
        /*0004*/ 	.word	index@(_Z11add_vectorsPiS_S_i)
        /*0008*/ 	.word	0x0000001a


	//----- nvinfo : EIATTR_FRAME_SIZE
	.align		4
.L_1:
        /*000c*/ 	.byte	0x04, 0x11
        /*000e*/ 	.short	(.L_3 - .L_2)
	.align		4
.L_2:
        /*0010*/ 	.word	index@(_Z11add_vectorsPiS_S_i)
        /*0014*/ 	.word	0x00000000


	//----- nvinfo : EIATTR_MIN_STACK_SIZE
	.align		4
.L_3:
        /*0018*/ 	.byte	0x04, 0x12
        /*001a*/ 	.short	(.L_5 - .L_4)
	.align		4
.L_4:
        /*001c*/ 	.word	index@(_Z11add_vectorsPiS_S_i)
        /*0020*/ 	.word	0x00000000
.L_5:


//--------------------- .nv.compat                --------------------------
	.section	.nv.compat,"",@"SHT_CUDA_COMPAT_INFO"
	.align	4
        /*0000*/ 	.byte	0x02, 0x09, 0x00, 0x00, 0x02, 0x02, 0x01, 0x00, 0x02, 0x05, 0x05, 0x00, 0x03, 0x07, 0x01, 0x01
        /*0010*/ 	.byte	0x02, 0x03, 0x00, 0x00, 0x02, 0x06, 0x01, 0x00, 0x04, 0x0b, 0x08, 0x00, 0x09, 0x00, 0x00, 0x00
        /*0020*/ 	.byte	0x00, 0x00, 0x00, 0x00


//--------------------- .nv.info._Z11add_vectorsPiS_S_i --------------------------
	.section	.nv.info._Z11add_vectorsPiS_S_i,"",@"SHT_CUDA_INFO"
	.sectionflags	@""
	.align	4


	//----- nvinfo : EIATTR_CUDA_API_VERSION
	.align		4
        /*0000*/ 	.byte	0x04, 0x37
        /*0002*/ 	.short	(.L_7 - .L_6)
.L_6:
        /*0004*/ 	.word	0x00000082


	//----- nvinfo : EIATTR_KPARAM_INFO
	.align		4
.L_7:
        /*0008*/ 	.byte	0x04, 0x17
        /*000a*/ 	.short	(.L_9 - .L_8)
.L_8:
        /*000c*/ 	.word	0x00000000
        /*0010*/ 	.short	0x0003
        /*0012*/ 	.short	0x0018
        /*0014*/ 	.byte	0x00, 0xf0, 0x11, 0x00


	//----- nvinfo : EIATTR_KPARAM_INFO
	.align		4
.L_9:
        /*0018*/ 	.byte	0x04, 0x17
        /*001a*/ 	.short	(.L_11 - .L_10)
.L_10:
        /*001c*/ 	.word	0x00000000
        /*0020*/ 	.short	0x0002
        /*0022*/ 	.short	0x0010
        /*0024*/ 	.byte	0x00, 0xf5, 0x21, 0x00


	//----- nvinfo : EIATTR_KPARAM_INFO
	.align		4
.L_11:
        /*0028*/ 	.byte	0x04, 0x17
        /*002a*/ 	.short	(.L_13 - .L_12)
.L_12:
        /*002c*/ 	.word	0x00000000
        /*0030*/ 	.short	0x0001
        /*0032*/ 	.short	0x0008
        /*0034*/ 	.byte	0x00, 0xf5, 0x21, 0x00


	//----- nvinfo : EIATTR_KPARAM_INFO
	.align		4
.L_13:
        /*0038*/ 	.byte	0x04, 0x17
        /*003a*/ 	.short	(.L_15 - .L_14)
.L_14:
        /*003c*/ 	.word	0x00000000
        /*0040*/ 	.short	0x0000
        /*0042*/ 	.short	0x0000
        /*0044*/ 	.byte	0x00, 0xf5, 0x21, 0x00


	//----- nvinfo : EIATTR_SPARSE_MMA_MASK
	.align		4
.L_15:
        /*0048*/ 	.byte	0x03, 0x50
        /*004a*/ 	.short	0x0000


	//----- nvinfo : EIATTR_MAXREG_COUNT
	.align		4
        /*004c*/ 	.byte	0x03, 0x1b
        /*004e*/ 	.short	0x00ff


	//----- nvinfo : EIATTR_MERCURY_ISA_VERSION
	.align		4
        /*0050*/ 	.byte	0x03, 0x5f
        /*0052*/ 	.short	0x0101


	//----- nvinfo : EIATTR_VRC_CTA_INIT_COUNT
	.align		4
        /*0054*/ 	.byte	0x02, 0x4a
	.zero		1
	.zero		1


	//----- nvinfo : EIATTR_EXIT_INSTR_OFFSETS
	.align		4
        /*0058*/ 	.byte	0x04, 0x1c
        /*005a*/ 	.short	(.L_17 - .L_16)


	//   ....[0]....
.L_16:
        /*005c*/ 	.word	0x00000090


	//   ....[1]....
        /*0060*/ 	.word	0x000003a0


	//   ....[2]....
        /*0064*/ 	.word	0x000005d0


	//----- nvinfo : EIATTR_CRS_STACK_SIZE
	.align		4
.L_17:
        /*0068*/ 	.byte	0x04, 0x1e
        /*006a*/ 	.short	(.L_19 - .L_18)
.L_18:
        /*006c*/ 	.word	0x00000000


	//----- nvinfo : EIATTR_CBANK_PARAM_SIZE
	.align		4
.L_19:
        /*0070*/ 	.byte	0x03, 0x19
        /*0072*/ 	.short	0x001c


	//----- nvinfo : EIATTR_PARAM_CBANK
	.align		4
        /*0074*/ 	.byte	0x04, 0x0a
        /*0076*/ 	.short	(.L_21 - .L_20)
	.align		4
.L_20:
        /*0078*/ 	.word	index@(.nv.constant0._Z11add_vectorsPiS_S_i)
        /*007c*/ 	.short	0x0380
        /*007e*/ 	.short	0x001c


	//----- nvinfo : EIATTR_SW_WAR
	.align		4
.L_21:
        /*0080*/ 	.byte	0x04, 0x36
        /*0082*/ 	.short	(.L_23 - .L_22)
.L_22:
        /*0084*/ 	.word	0x00000008
.L_23:


//--------------------- .nv.callgraph             --------------------------
	.section	.nv.callgraph,"",@"SHT_CUDA_CALLGRAPH"
	.align	4
	.sectionentsize	8
	.align		4
        /*0000*/ 	.word	0x00000000
	.align		4
        /*0004*/ 	.word	0xffffffff
	.align		4
        /*0008*/ 	.word	0x00000000
	.align		4
        /*000c*/ 	.word	0xfffffffe
	.align		4
        /*0010*/ 	.word	0x00000000
	.align		4
        /*0014*/ 	.word	0xfffffffd
	.align		4
        /*0018*/ 	.word	0x00000000
	.align		4
        /*001c*/ 	.word	0xfffffffc


//--------------------- .text._Z11add_vectorsPiS_S_i --------------------------
	.section	.text._Z11add_vectorsPiS_S_i,"ax",@progbits
	.align	128
        .global         _Z11add_vectorsPiS_S_i
        .type           _Z11add_vectorsPiS_S_i,@function
        .size           _Z11add_vectorsPiS_S_i,(.L_x_5 - _Z11add_vectorsPiS_S_i)
        .other          _Z11add_vectorsPiS_S_i,@"STO_CUDA_ENTRY STV_DEFAULT"
_Z11add_vectorsPiS_S_i:
.text._Z11add_vectorsPiS_S_i:
[----:B------:R-:W-:Y:S01]  /*0000*/  LDC R1, c[0x0][0x37c] ;  /* 0x0000df00ff017b82 */ /* 0x000fe20000000800 */
[----:B------:R-:W0:Y:S07]  /*0010*/  S2R R3, SR_TID.X ;  /* 0x0000000000037919 */ /* 0x000e2e0000002100 */
[----:B------:R-:W0:Y:S01]  /*0020*/  S2UR UR4, SR_CTAID.X ;  /* 0x00000000000479c3 */ /* 0x000e220000002500 */
[----:B------:R-:W1:Y:S07]  /*0030*/  LDCU UR6, c[0x0][0x398] ;  /* 0x00007300ff0677ac */ /* 0x000e6e0008000800 */
[----:B------:R-:W0:Y:S01]  /*0040*/  LDC R0, c[0x0][0x360] ;  /* 0x0000d800ff007b82 */ /* 0x000e220000000800 */
[----:B------:R-:W2:Y:S01]  /*0050*/  LDCU UR5, c[0x0][0x370] ;  /* 0x00006e00ff0577ac */ /* 0x000ea20008000800 */
[----:B0-----:R-:W-:-:S02]  /*0060*/  IMAD R3, R0, UR4, R3 ;  /* 0x0000000400037c24 */ /* 0x001fc4000f8e0203 */
[----:B--2---:R-:W-:-:S03]  /*0070*/  IMAD R0, R0, UR5, RZ ;  /* 0x0000000500007c24 */ /* 0x004fc6000f8e02ff */
[----:B-1----:R-:W-:-:S13]  /*0080*/  ISETP.GE.AND P0, PT, R3, UR6, PT ;  /* 0x0000000603007c0c */ /* 0x002fda000bf06270 */
[----:B------:R-:W-:Y:S05]  /*0090*/  @P0 EXIT ;  /* 0x000000000000094d */ /* 0x000fea0003800000 */
[----:B------:R-:W0:Y:S01]  /*00a0*/  I2F.U32.RP R8, R0 ;  /* 0x0000000000087306 */ /* 0x000e220000209000 */
[C---:B------:R-:W-:Y:S01]  /*00b0*/  IMAD.IADD R2, R0.reuse, 0x1, R3 ;  /* 0x0000000100027824 */ /* 0x040fe200078e0203 */
[----:B------:R-:W-:Y:S01]  /*00c0*/  IADD3 R9, PT, PT, RZ, -R0, RZ ;  /* 0x80000000ff097210 */ /* 0x000fe20007ffe0ff */
[----:B------:R-:W1:Y:S01]  /*00d0*/  LDCU.64 UR4, c[0x0][0x358] ;  /* 0x00006b00ff0477ac */ /* 0x000e620008000a00 */
[----:B------:R-:W-:Y:S01]  /*00e0*/  ISETP.NE.U32.AND P2, PT, R0, RZ, PT ;  /* 0x000000ff0000720c */ /* 0x000fe20003f45070 */
[----:B------:R-:W-:Y:S01]  /*00f0*/  BSSY.RECONVERGENT B0, `(.L_x_0) ;  /* 0x000002a000007945 */ /* 0x000fe20003800200 */
[C---:B------:R-:W-:Y:S02]  /*0100*/  ISETP.GE.AND P0, PT, R2.reuse, UR6, PT ;  /* 0x0000000602007c0c */ /* 0x040fe4000bf06270 */
[----:B------:R-:W-:Y:S02]  /*0110*/  VIMNMX R7, PT, PT, R2, UR6, !PT ;  /* 0x0000000602077c48 */ /* 0x000fe4000ffe0100 */
[----:B------:R-:W-:-:S04]  /*0120*/  SEL R6, RZ, 0x1, P0 ;  /* 0x00000001ff067807 */ /* 0x000fc80000000000 */
[----:B------:R-:W-:Y:S01]  /*0130*/  IADD3 R7, PT, PT, R7, -R2, -R6 ;  /* 0x8000000207077210 */ /* 0x000fe20007ffe806 */
[----:B0-----:R-:W0:Y:S02]  /*0140*/  MUFU.RCP R8, R8 ;  /* 0x0000000800087308 */ /* 0x001e240000001000 */
[----:B0-----:R-:W-:-:S06]  /*0150*/  IADD3 R4, PT, PT, R8, 0xffffffe, RZ ;  /* 0x0ffffffe08047810 */ /* 0x001fcc0007ffe0ff */
[----:B------:R0:W2:Y:S02]  /*0160*/  F2I.FTZ.U32.TRUNC.NTZ R5, R4 ;  /* 0x0000000400057305 */ /* 0x0000a4000021f000 */
[----:B0-----:R-:W-:Y:S02]  /*0170*/  HFMA2 R4, -RZ, RZ, 0, 0 ;  /* 0x00000000ff047431 */ /* 0x001fe400000001ff */
[----:B--2---:R-:W-:-:S04]  /*0180*/  IMAD R9, R9, R5, RZ ;  /* 0x0000000509097224 */ /* 0x004fc800078e02ff */
[----:B------:R-:W-:-:S06]  /*0190*/  IMAD.HI.U32 R8, R5, R9, R4 ;  /* 0x0000000905087227 */ /* 0x000fcc00078e0004 */
[----:B------:R-:W-:-:S04]  /*01a0*/  IMAD.HI.U32 R5, R8, R7, RZ ;  /* 0x0000000708057227 */ /* 0x000fc800078e00ff */
[----:B------:R-:W-:-:S04]  /*01b0*/  IMAD.MOV R2, RZ, RZ, -R5 ;  /* 0x000000ffff027224 */ /* 0x000fc800078e0a05 */
[----:B------:R-:W-:-:S05]  /*01c0*/  IMAD R7, R0, R2, R7 ;  /* 0x0000000200077224 */ /* 0x000fca00078e0207 */
[----:B------:R-:W-:-:S13]  /*01d0*/  ISETP.GE.U32.AND P0, PT, R7, R0, PT ;  /* 0x000000000700720c */ /* 0x000fda0003f06070 */
[----:B------:R-:W-:Y:S02]  /*01e0*/  @P0 IADD3 R7, PT, PT, -R0, R7, RZ ;  /* 0x0000000700070210 */ /* 0x000fe40007ffe1ff */
[----:B------:R-:W-:Y:S02]  /*01f0*/  @P0 IADD3 R5, PT, PT, R5, 0x1, RZ ;  /* 0x0000000105050810 */ /* 0x000fe40007ffe0ff */
[----:B------:R-:W-:-:S13]  /*0200*/  ISETP.GE.U32.AND P1, PT, R7, R0, PT ;  /* 0x000000000700720c */ /* 0x000fda0003f26070 */
[----:B------:R-:W-:Y:S01]  /*0210*/  @P1 VIADD R5, R5, 0x1 ;  /* 0x0000000105051836 */ /* 0x000fe20000000000 */
[----:B------:R-:W-:-:S04]  /*0220*/  @!P2 LOP3.LUT R5, RZ, R0, RZ, 0x33, !PT ;  /* 0x00000000ff05a212 */ /* 0x000fc800078e33ff */
[----:B------:R-:W-:-:S04]  /*0230*/  IADD3 R2, PT, PT, R6, R5, RZ ;  /* 0x0000000506027210 */ /* 0x000fc80007ffe0ff */
[C---:B------:R-:W-:Y:S02]  /*0240*/  LOP3.LUT R4, R2.reuse, 0x3, RZ, 0xc0, !PT ;  /* 0x0000000302047812 */ /* 0x040fe400078ec0ff */
[----:B------:R-:W-:Y:S02]  /*0250*/  ISETP.GE.U32.AND P1, PT, R2, 0x3, PT ;  /* 0x000000030200780c */ /* 0x000fe40003f26070 */
[----:B------:R-:W-:-:S13]  /*0260*/  ISETP.NE.AND P0, PT, R4, 0x3, PT ;  /* 0x000000030400780c */ /* 0x000fda0003f05270 */
[----:B-1----:R-:W-:Y:S05]  /*0270*/  @!P0 BRA `(.L_x_1) ;  /* 0x0000000000448947 */ /* 0x002fea0003800000 */
[----:B------:R-:W0:Y:S01]  /*0280*/  LDC.64 R4, c[0x0][0x390] ;  /* 0x0000e400ff047b82 */ /* 0x000e220000000a00 */
[----:B------:R-:W-:-:S04]  /*0290*/  IADD3 R2, PT, PT, R2, 0x1, RZ ;  /* 0x0000000102027810 */ /* 0x000fc80007ffe0ff */
[----:B------:R-:W-:-:S03]  /*02a0*/  LOP3.LUT R2, R2, 0x3, RZ, 0xc0, !PT ;  /* 0x0000000302027812 */ /* 0x000fc600078ec0ff */
[----:B------:R-:W1:Y:S02]  /*02b0*/  LDC.64 R6, c[0x0][0x380] ;  /* 0x0000e000ff067b82 */ /* 0x000e640000000a00 */
[----:B------:R-:W-:-:S06]  /*02c0*/  IMAD.MOV R2, RZ, RZ, -R2 ;  /* 0x000000ffff027224 */ /* 0x000fcc00078e0a02 */
[----:B------:R-:W2:Y:S02]  /*02d0*/  LDC.64 R8, c[0x0][0x388] ;  /* 0x0000e200ff087b82 */ /* 0x000ea40000000a00 */
.L_x_2:
[----:B--2---:R-:W-:-:S04]  /*02e0*/  IMAD.WIDE R12, R3, 0x4, R8 ;  /* 0x00000004030c7825 */ /* 0x004fc800078e0208 */
[C---:B-1----:R-:W-:Y:S02]  /*02f0*/  IMAD.WIDE R14, R3.reuse, 0x4, R6 ;  /* 0x00000004030e7825 */ /* 0x042fe400078e0206 */
[----:B------:R-:W2:Y:S04]  /*0300*/  LDG.E R13, desc[UR4][R12.64] ;  /* 0x000000040c0d7981 */ /* 0x000ea8000c1e1900 */
[----:B------:R-:W2:Y:S01]  /*0310*/  LDG.E R14, desc[UR4][R14.64] ;  /* 0x000000040e0e7981 */ /* 0x000ea2000c1e1900 */
[----:B0--3--:R-:W-:Y:S01]  /*0320*/  IMAD.WIDE R10, R3, 0x4, R4 ;  /* 0x00000004030a7825 */ /* 0x009fe200078e0204 */
[----:B------:R-:W-:-:S03]  /*0330*/  IADD3 R2, PT, PT, R2, 0x1, RZ ;  /* 0x0000000102027810 */ /* 0x000fc60007ffe0ff */
[----:B------:R-:W-:Y:S01]  /*0340*/  IMAD.IADD R3, R0, 0x1, R3 ;  /* 0x0000000100037824 */ /* 0x000fe200078e0203 */
[----:B------:R-:W-:Y:S02]  /*0350*/  ISETP.NE.AND P0, PT, R2, RZ, PT ;  /* 0x000000ff0200720c */ /* 0x000fe40003f05270 */
[----:B--2---:R-:W-:-:S05]  /*0360*/  IADD3 R17, PT, PT, R14, R13, RZ ;  /* 0x0000000d0e117210 */ /* 0x004fca0007ffe0ff */
[----:B------:R3:W-:Y:S06]  /*0370*/  STG.E desc[UR4][R10.64], R17 ;  /* 0x000000110a007986 */ /* 0x0007ec000c101904 */
[----:B------:R-:W-:Y:S05]  /*0380*/  @P0 BRA `(.L_x_2) ;  /* 0xfffffffc00d40947 */ /* 0x000fea000383ffff */
.L_x_1:
[----:B------:R-:W-:Y:S05]  /*0390*/  BSYNC.RECONVERGENT B0 ;  /* 0x0000000000007941 */ /* 0x000fea0003800200 */
.L_x_0:
[----:B------:R-:W-:Y:S05]  /*03a0*/  @!P1 EXIT ;  /* 0x000000000000994d */ /* 0x000fea0003800000 */
.L_x_3:
[----:B------:R-:W3:Y:S08]  /*03b0*/  LDC.64 R4, c[0x0][0x380] ;  /* 0x0000e000ff047b82 */ /* 0x000ef00000000a00 */
[----:B------:R-:W0:Y:S01]  /*03c0*/  LDC.64 R6, c[0x0][0x388] ;  /* 0x0000e200ff067b82 */ /* 0x000e220000000a00 */
[----:B---3--:R-:W-:-:S07]  /*03d0*/  IMAD.WIDE R10, R3, 0x4, R4 ;  /* 0x00000004030a7825 */ /* 0x008fce00078e0204 */
[----:B------:R-:W1:Y:S01]  /*03e0*/  LDC.64 R4, c[0x0][0x390] ;  /* 0x0000e400ff047b82 */ /* 0x000e620000000a00 */
[----:B--2---:R-:W2:Y:S01]  /*03f0*/  LDG.E R2, desc[UR4][R10.64] ;  /* 0x000000040a027981 */ /* 0x004ea2000c1e1900 */
[----:B0-----:R-:W-:-:S05]  /*0400*/  IMAD.WIDE R12, R3, 0x4, R6 ;  /* 0x00000004030c7825 */ /* 0x001fca00078e0206 */
[----:B------:R-:W2:Y:S01]  /*0410*/  LDG.E R7, desc[UR4][R12.64] ;  /* 0x000000040c077981 */ /* 0x000ea2000c1e1900 */
[----:B-1----:R-:W-:-:S04]  /*0420*/  IMAD.WIDE R16, R3, 0x4, R4 ;  /* 0x0000000403107825 */ /* 0x002fc800078e0204 */
[----:B------:R-:W-:Y:S01]  /*0430*/  IMAD.WIDE R4, R0, 0x4, R10 ;  /* 0x0000000400047825 */ /* 0x000fe200078e020a */
[----:B--2---:R-:W-:-:S03]  /*0440*/  IADD3 R19, PT, PT, R2, R7, RZ ;  /* 0x0000000702137210 */ /* 0x004fc60007ffe0ff */
[C---:B------:R-:W-:Y:S02]  /*0450*/  IMAD.WIDE R6, R0.reuse, 0x4, R12 ;  /* 0x0000000400067825 */ /* 0x040fe400078e020c */
[----:B------:R0:W-:Y:S04]  /*0460*/  STG.E desc[UR4][R16.64], R19 ;  /* 0x0000001310007986 */ /* 0x0001e8000c101904 */
[----:B------:R-:W2:Y:S04]  /*0470*/  LDG.E R2, desc[UR4][R4.64] ;  /* 0x0000000404027981 */ /* 0x000ea8000c1e1900 */
[----:B------:R-:W2:Y:S01]  /*0480*/  LDG.E R15, desc[UR4][R6.64] ;  /* 0x00000004060f7981 */ /* 0x000ea2000c1e1900 */
[----:B------:R-:W-:-:S04]  /*0490*/  IMAD.WIDE R8, R0, 0x4, R16 ;  /* 0x0000000400087825 */ /* 0x000fc800078e0210 */
[----:B------:R-:W-:-:S04]  /*04a0*/  IMAD.WIDE R10, R0, 0x4, R4 ;  /* 0x00000004000a7825 */ /* 0x000fc800078e0204 */
[----:B------:R-:W-:Y:S01]  /*04b0*/  IMAD.WIDE R12, R0, 0x4, R6 ;  /* 0x00000004000c7825 */ /* 0x000fe200078e0206 */
[----:B--2---:R-:W-:-:S05]  /*04c0*/  IADD3 R21, PT, PT, R2, R15, RZ ;  /* 0x0000000f02157210 */ /* 0x004fca0007ffe0ff */
[----:B------:R1:W-:Y:S04]  /*04d0*/  STG.E desc[UR4][R8.64], R21 ;  /* 0x0000001508007986 */ /* 0x0003e8000c101904 */
[----:B------:R-:W2:Y:S04]  /*04e0*/  LDG.E R2, desc[UR4][R10.64] ;  /* 0x000000040a027981 */ /* 0x000ea8000c1e1900 */
[----:B------:R-:W2:Y:S01]  /*04f0*/  LDG.E R23, desc[UR4][R12.64] ;  /* 0x000000040c177981 */ /* 0x000ea2000c1e1900 */
[----:B------:R-:W-:-:S04]  /*0500*/  IMAD.WIDE R14, R0, 0x4, R8 ;  /* 0x00000004000e7825 */ /* 0x000fc800078e0208 */
[----:B------:R-:W-:-:S04]  /*0510*/  IMAD.WIDE R4, R0, 0x4, R10 ;  /* 0x0000000400047825 */ /* 0x000fc800078e020a */
[----:B------:R-:W-:-:S04]  /*0520*/  IMAD.WIDE R6, R0, 0x4, R12 ;  /* 0x0000000400067825 */ /* 0x000fc800078e020c */
[----:B--2---:R-:W-:-:S05]  /*0530*/  IMAD.IADD R23, R2, 0x1, R23 ;  /* 0x0000000102177824 */ /* 0x004fca00078e0217 */
[----:B------:R2:W-:Y:S04]  /*0540*/  STG.E desc[UR4][R14.64], R23 ;  /* 0x000000170e007986 */ /* 0x0005e8000c101904 */
[----:B------:R-:W1:Y:S04]  /*0550*/  LDG.E R4, desc[UR4][R4.64] ;  /* 0x0000000404047981 */ /* 0x000e68000c1e1900 */
[----:B------:R-:W1:Y:S01]  /*0560*/  LDG.E R7, desc[UR4][R6.64] ;  /* 0x0000000406077981 */ /* 0x000e62000c1e1900 */
[C---:B0-----:R-:W-:Y:S01]  /*0570*/  IMAD.WIDE R16, R0.reuse, 0x4, R14 ;  /* 0x0000000400107825 */ /* 0x041fe200078e020e */
[----:B------:R-:W-:-:S04]  /*0580*/  LEA R3, R0, R3, 0x2 ;  /* 0x0000000300037211 */ /* 0x000fc800078e10ff */
[----:B------:R-:W-:Y:S02]  /*0590*/  ISETP.GE.AND P0, PT, R3, UR6, PT ;  /* 0x0000000603007c0c */ /* 0x000fe4000bf06270 */
[----:B-1----:R-:W-:-:S05]  /*05a0*/  IADD3 R9, PT, PT, R4, R7, RZ ;  /* 0x0000000704097210 */ /* 0x002fca0007ffe0ff */
[----:B------:R2:W-:Y:S06]  /*05b0*/  STG.E desc[UR4][R16.64], R9 ;  /* 0x0000000910007986 */ /* 0x0005ec000c101904 */
[----:B------:R-:W-:Y:S05]  /*05c0*/  @!P0 BRA `(.L_x_3) ;  /* 0xfffffffc00788947 */ /* 0x000fea000383ffff */
[----:B------:R-:W-:Y:S05]  /*05d0*/  EXIT ;  /* 0x000000000000794d */ /* 0x000fea0003800000 */
.L_x_4:
[----:B------:R-:W-:-:S00]  /*05e0*/  BRA `(.L_x_4) ;  /* 0xfffffffc00fc7947 */ /* 0x000fc0000383ffff */
[----:B------:R-:W-:-:S00]  /*05f0*/  NOP ;  /* 0x0000000000007918 */ /* 0x000fc00000000000 */
        /* <DEDUP_REMOVED lines=8> */
.L_x_5:


//--------------------- .nv.shared.reserved.0     --------------------------
	.section	.nv.shared.reserved.0,"aw",@nobits
	.weak		__nv_reservedSMEM_offset_0_alias
	.size		__nv_reservedSMEM_offset_0_alias, 0, 64
	.other		__nv_reservedSMEM_offset_0_alias,@"STO_CUDA_RESERVED_SHARED STV_DEFAULT"
__nv_reservedSMEM_offset_0_alias:
	.zero		0
	.zero		64


//--------------------- .nv.constant0._Z11add_vectorsPiS_S_i --------------------------
	.section	.nv.constant0._Z11add_vectorsPiS_S_i,"a",@progbits
	.sectionflags	@""
	.align	4
.nv.constant0._Z11add_vectorsPiS_S_i:
	.zero		924


//--------------------- SYMBOLS --------------------------

	.type		.nv.reservedSmem.offset0,@object
	.size		.nv.reservedSmem.offset0,0x4
